//
// Generated by NVIDIA NVVM Compiler
//
// Compiler Build ID: CL-36424714
// Cuda compilation tools, release 13.0, V13.0.88
// Based on NVVM 20.0.0
//

.version 9.0
.target sm_100
.address_size 64

	// .globl	_Z24kernel_guardar_warp_infoPiS_

.visible .entry _Z24kernel_guardar_warp_infoPiS_(
	.param .u64 .ptr .align 1 _Z24kernel_guardar_warp_infoPiS__param_0,
	.param .u64 .ptr .align 1 _Z24kernel_guardar_warp_infoPiS__param_1
)
{
	.reg .b32 	%r<9>;
	.reg .b64 	%rd<8>;

	ld.param.u64 	%rd1, [_Z24kernel_guardar_warp_infoPiS__param_0];
	ld.param.u64 	%rd2, [_Z24kernel_guardar_warp_infoPiS__param_1];
	cvta.to.global.u64 	%rd3, %rd2;
	cvta.to.global.u64 	%rd4, %rd1;
	mov.u32 	%r1, %tid.x;
	mov.u32 	%r2, %ctaid.x;
	mov.u32 	%r3, %ntid.x;
	mad.lo.s32 	%r4, %r2, %r3, %r1;
	shr.s32 	%r5, %r4, 31;
	shr.u32 	%r6, %r5, 27;
	add.s32 	%r7, %r4, %r6;
	shr.s32 	%r8, %r7, 5;
	mul.wide.s32 	%rd5, %r4, 4;
	add.s64 	%rd6, %rd4, %rd5;
	st.global.u32 	[%rd6], %r4;
	add.s64 	%rd7, %rd3, %rd5;
	st.global.u32 	[%rd7], %r8;
	ret;

}


// ===== COMPILED SASS (sm_100) =====

	.target	sm_100

	.elftype	@"ET_EXEC"


//--------------------- .note.nv.tkinfo           --------------------------
	.section	.note.nv.tkinfo,"",@"SHT_NOTE"
	.sectionflags	@"SHF_NOTE_NV_TKINFO"
	.tkinfo
        /*0018*/ 	.word	0x00000002
        /*0030*/ 	.string	""
        /*0030*/ 	.string	"ptxas"
        /*0030*/ 	.string	"Cuda compilation tools, release 13.0, V13.0.88"
        /*0030*/ 	.string	"Build cuda_13.0.r13.0/compiler.36424714_0"
        /*0030*/ 	.string	"-arch sm_100 -m 64 "



//--------------------- .note.nv.cuinfo           --------------------------
	.section	.note.nv.cuinfo,"",@"SHT_NOTE"
	.sectionflags	@"SHF_NOTE_NV_CUINFO"
        /*0018*/ 	.short	0x0002
        /*001a*/ 	.short	0x0064
        /*001c*/ 	.short	0x0082
	.zero		2


//--------------------- .nv.info                  --------------------------
	.section	.nv.info,"",@"SHT_CUDA_INFO"
	.align	4


	//----- nvinfo : EIATTR_REGCOUNT
	.align		4
        /*0000*/ 	.byte	0x04, 0x2f
        /*0002*/ 	.short	(.L_1 - .L_0)
	.align		4
.L_0:
        /*0004*/ 	.word	index@(_Z24kernel_guardar_warp_infoPiS_)
        /*0008*/ 	.word	0x0000000c


	//----- nvinfo : EIATTR_FRAME_SIZE
	.align		4
.L_1:
        /*000c*/ 	.byte	0x04, 0x11
        /*000e*/ 	.short	(.L_3 - .L_2)
	.align		4
.L_2:
        /*0010*/ 	.word	index@(_Z24kernel_guardar_warp_infoPiS_)
        /*0014*/ 	.word	0x00000000


	//----- nvinfo : EIATTR_MIN_STACK_SIZE
	.align		4
.L_3:
        /*0018*/ 	.byte	0x04, 0x12
        /*001a*/ 	.short	(.L_5 - .L_4)
	.align		4
.L_4:
        /*001c*/ 	.word	index@(_Z24kernel_guardar_warp_infoPiS_)
        /*0020*/ 	.word	0x00000000
.L_5:


//--------------------- .nv.compat                --------------------------
	.section	.nv.compat,"",@"SHT_CUDA_COMPAT_INFO"
	.align	4
        /*0000*/ 	.byte	0x02, 0x09, 0x00, 0x00, 0x02, 0x02, 0x01, 0x00, 0x02, 0x05, 0x05, 0x00, 0x03, 0x07, 0x01, 0x01
        /*0010*/ 	.byte	0x02, 0x03, 0x00, 0x00, 0x02, 0x06, 0x01, 0x00, 0x04, 0x0b, 0x08, 0x00, 0x09, 0x00, 0x00, 0x00
        /*0020*/ 	.byte	0x00, 0x00, 0x00, 0x00


//--------------------- .nv.info._Z24kernel_guardar_warp_infoPiS_ --------------------------
	.section	.nv.info._Z24kernel_guardar_warp_infoPiS_,"",@"SHT_CUDA_INFO"
	.sectionflags	@""
	.align	4


	//----- nvinfo : EIATTR_CUDA_API_VERSION
	.align		4
        /*0000*/ 	.byte	0x04, 0x37
        /*0002*/ 	.short	(.L_7 - .L_6)
.L_6:
        /*0004*/ 	.word	0x00000082


	//----- nvinfo : EIATTR_KPARAM_INFO
	.align		4
.L_7:
        /*0008*/ 	.byte	0x04, 0x17
        /*000a*/ 	.short	(.L_9 - .L_8)
.L_8:
        /*000c*/ 	.word	0x00000000
        /*0010*/ 	.short	0x0001
        /*0012*/ 	.short	0x0008
        /*0014*/ 	.byte	0x00, 0xf5, 0x21, 0x00


	//----- nvinfo : EIATTR_KPARAM_INFO
	.align		4
.L_9:
        /*0018*/ 	.byte	0x04, 0x17
        /*001a*/ 	.short	(.L_11 - .L_10)
.L_10:
        /*001c*/ 	.word	0x00000000
        /*0020*/ 	.short	0x0000
        /*0022*/ 	.short	0x0000
        /*0024*/ 	.byte	0x00, 0xf5, 0x21, 0x00


	//----- nvinfo : EIATTR_SPARSE_MMA_MASK
	.align		4
.L_11:
        /*0028*/ 	.byte	0x03, 0x50
        /*002a*/ 	.short	0x0000


	//----- nvinfo : EIATTR_MAXREG_COUNT
	.align		4
        /*002c*/ 	.byte	0x03, 0x1b
        /*002e*/ 	.short	0x00ff


	//----- nvinfo : EIATTR_MERCURY_ISA_VERSION
	.align		4
        /*0030*/ 	.byte	0x03, 0x5f
        /*0032*/ 	.short	0x0101


	//----- nvinfo : EIATTR_VRC_CTA_INIT_COUNT
	.align		4
        /*0034*/ 	.byte	0x02, 0x4a
	.zero		1
	.zero		1


	//----- nvinfo : EIATTR_EXIT_INSTR_OFFSETS
	.align		4
        /*0038*/ 	.byte	0x04, 0x1c
        /*003a*/ 	.short	(.L_13 - .L_12)


	//   ....[0]....
.L_12:
        /*003c*/ 	.word	0x000000f0


	//----- nvinfo : EIATTR_CBANK_PARAM_SIZE
	.align		4
.L_13:
        /*0040*/ 	.byte	0x03, 0x19
        /*0042*/ 	.short	0x0010


	//----- nvinfo : EIATTR_PARAM_CBANK
	.align		4
        /*0044*/ 	.byte	0x04, 0x0a
        /*0046*/ 	.short	(.L_15 - .L_14)
	.align		4
.L_14:
        /*0048*/ 	.word	index@(.nv.constant0._Z24kernel_guardar_warp_infoPiS_)
        /*004c*/ 	.short	0x0380
        /*004e*/ 	.short	0x0010


	//----- nvinfo : EIATTR_SW_WAR
	.align		4
.L_15:
        /*0050*/ 	.byte	0x04, 0x36
        /*0052*/ 	.short	(.L_17 - .L_16)
.L_16:
        /*0054*/ 	.word	0x00000008
.L_17:


//--------------------- .nv.callgraph             --------------------------
	.section	.nv.callgraph,"",@"SHT_CUDA_CALLGRAPH"
	.align	4
	.sectionentsize	8
	.align		4
        /*0000*/ 	.word	0x00000000
	.align		4
        /*0004*/ 	.word	0xffffffff
	.align		4
        /*0008*/ 	.word	0x00000000
	.align		4
        /*000c*/ 	.word	0xfffffffe
	.align		4
        /*0010*/ 	.word	0x00000000
	.align		4
        /*0014*/ 	.word	0xfffffffd
	.align		4
        /*0018*/ 	.word	0x00000000
	.align		4
        /*001c*/ 	.word	0xfffffffc


//--------------------- .text._Z24kernel_guardar_warp_infoPiS_ --------------------------
	.section	.text._Z24kernel_guardar_warp_infoPiS_,"ax",@progbits
	.align	128
        .global         _Z24kernel_guardar_warp_infoPiS_
        .type           _Z24kernel_guardar_warp_infoPiS_,@function
        .size           _Z24kernel_guardar_warp_infoPiS_,(.L_x_1 - _Z24kernel_guardar_warp_infoPiS_)
        .other          _Z24kernel_guardar_warp_infoPiS_,@"STO_CUDA_ENTRY STV_DEFAULT"
_Z24kernel_guardar_warp_infoPiS_:
.text._Z24kernel_guardar_warp_infoPiS_:
[----:B------:R-:W-:Y:S01]  /*0000*/  LDC R1, c[0x0][0x37c] ;  /* 0x0000df00ff017b82 */ /* 0x000fe20000000800 */
[----:B------:R-:W0:Y:S07]  /*0010*/  S2R R7, SR_TID.X ;  /* 0x0000000000077919 */ /* 0x000e2e0000002100 */
[----:B------:R-:W0:Y:S01]  /*0020*/  S2UR UR6, SR_CTAID.X ;  /* 0x00000000000679c3 */ /* 0x000e220000002500 */
[----:B------:R-:W1:Y:S07]  /*0030*/  LDCU.64 UR4, c[0x0][0x358] ;  /* 0x00006b00ff0477ac */ /* 0x000e6e0008000a00 */
[----:B------:R-:W0:Y:S08]  /*0040*/  LDC R0, c[0x0][0x360] ;  /* 0x0000d800ff007b82 */ /* 0x000e300000000800 */
[----:B------:R-:W2:Y:S08]  /*0050*/  LDC.64 R2, c[0x0][0x380] ;  /* 0x0000e000ff027b82 */ /* 0x000eb00000000a00 */
[----:B------:R-:W3:Y:S01]  /*0060*/  LDC.64 R4, c[0x0][0x388] ;  /* 0x0000e200ff047b82 */ /* 0x000ee20000000a00 */
[----:B0-----:R-:W-:-:S05]  /*0070*/  IMAD R7, R0, UR6, R7 ;  /* 0x0000000600077c24 */ /* 0x001fca000f8e0207 */
[----:B------:R-:W-:Y:S01]  /*0080*/  SHF.R.S32.HI R0, RZ, 0x1f, R7 ;  /* 0x0000001fff007819 */ /* 0x000fe20000011407 */
[----:B--2---:R-:W-:-:S03]  /*0090*/  IMAD.WIDE R2, R7, 0x4, R2 ;  /* 0x0000000407027825 */ /* 0x004fc600078e0202 */
[----:B------:R-:W-:-:S04]  /*00a0*/  LEA.HI R0, R0, R7, RZ, 0x5 ;  /* 0x0000000700007211 */ /* 0x000fc800078f28ff */
[----:B------:R-:W-:Y:S01]  /*00b0*/  SHF.R.S32.HI R9, RZ, 0x5, R0 ;  /* 0x00000005ff097819 */ /* 0x000fe20000011400 */
[----:B-1----:R-:W-:Y:S01]  /*00c0*/  STG.E desc[UR4][R2.64], R7 ;  /* 0x0000000702007986 */ /* 0x002fe2000c101904 */
[----:B---3--:R-:W-:-:S05]  /*00d0*/  IMAD.WIDE R4, R7, 0x4, R4 ;  /* 0x0000000407047825 */ /* 0x008fca00078e0204 */
[----:B------:R-:W-:Y:S01]  /*00e0*/  STG.E desc[UR4][R4.64], R9 ;  /* 0x0000000904007986 */ /* 0x000fe2000c101904 */
[----:B------:R-:W-:Y:S05]  /*00f0*/  EXIT ;  /* 0x000000000000794d */ /* 0x000fea0003800000 */
.L_x_0:
[----:B------:R-:W-:-:S00]  /*0100*/  BRA `(.L_x_0) ;  /* 0xfffffffc00fc7947 */ /* 0x000fc0000383ffff */
[----:B------:R-:W-:-:S00]  /*0110*/  NOP ;  /* 0x0000000000007918 */ /* 0x000fc00000000000 */
        /* <DEDUP_REMOVED lines=14> */
.L_x_1:


//--------------------- .nv.shared.reserved.0     --------------------------
	.section	.nv.shared.reserved.0,"aw",@nobits
	.weak		__nv_reservedSMEM_offset_0_alias
	.size		__nv_reservedSMEM_offset_0_alias, 0, 64
	.other		__nv_reservedSMEM_offset_0_alias,@"STO_CUDA_RESERVED_SHARED STV_DEFAULT"
__nv_reservedSMEM_offset_0_alias:
	.zero		0
	.zero		64


//--------------------- .nv.constant0._Z24kernel_guardar_warp_infoPiS_ --------------------------
	.section	.nv.constant0._Z24kernel_guardar_warp_infoPiS_,"a",@progbits
	.sectionflags	@""
	.align	4
.nv.constant0._Z24kernel_guardar_warp_infoPiS_:
	.zero		912


//--------------------- SYMBOLS --------------------------

	.type		.nv.reservedSmem.offset0,@object
	.size		.nv.reservedSmem.offset0,0x4
